//
// Generated by NVIDIA NVVM Compiler
//
// Compiler Build ID: CL-36424714
// Cuda compilation tools, release 13.0, V13.0.88
// Based on NVVM 20.0.0
//

.version 9.0
.target sm_100
.address_size 64

	// .globl	_Z4initPi

.visible .entry _Z4initPi(
	.param .u64 .ptr .align 1 _Z4initPi_param_0
)
{
	.reg .b32 	%r<3>;
	.reg .b64 	%rd<5>;

	ld.param.u64 	%rd1, [_Z4initPi_param_0];
	cvta.to.global.u64 	%rd2, %rd1;
	mov.u32 	%r1, %tid.x;
	mul.wide.u32 	%rd3, %r1, 4;
	add.s64 	%rd4, %rd2, %rd3;
	mov.b32 	%r2, 2;
	st.global.u32 	[%rd4], %r2;
	ret;

}


// ===== COMPILED SASS (sm_100) =====

	.target	sm_100

	.elftype	@"ET_EXEC"


//--------------------- .note.nv.tkinfo           --------------------------
	.section	.note.nv.tkinfo,"",@"SHT_NOTE"
	.sectionflags	@"SHF_NOTE_NV_TKINFO"
	.tkinfo
        /*0018*/ 	.word	0x00000002
        /*0030*/ 	.string	""
        /*0030*/ 	.string	"ptxas"
        /*0030*/ 	.string	"Cuda compilation tools, release 13.0, V13.0.88"
        /*0030*/ 	.string	"Build cuda_13.0.r13.0/compiler.36424714_0"
        /*0030*/ 	.string	"-arch sm_100 -m 64 "



//--------------------- .note.nv.cuinfo           --------------------------
	.section	.note.nv.cuinfo,"",@"SHT_NOTE"
	.sectionflags	@"SHF_NOTE_NV_CUINFO"
        /*0018*/ 	.short	0x0002
        /*001a*/ 	.short	0x0064
        /*001c*/ 	.short	0x0082
	.zero		2


//--------------------- .nv.info                  --------------------------
	.section	.nv.info,"",@"SHT_CUDA_INFO"
	.align	4


	//----- nvinfo : EIATTR_REGCOUNT
	.align		4
        /*0000*/ 	.byte	0x04, 0x2f
        /*0002*/ 	.short	(.L_1 - .L_0)
	.align		4
.L_0:
        /*0004*/ 	.word	index@(_Z4initPi)
        /*0008*/ 	.word	0x0000000a


	//----- nvinfo : EIATTR_FRAME_SIZE
	.align		4
.L_1:
        /*000c*/ 	.byte	0x04, 0x11
        /*000e*/ 	.short	(.L_3 - .L_2)
	.align		4
.L_2:
        /*0010*/ 	.word	index@(_Z4initPi)
        /*0014*/ 	.word	0x00000000


	//----- nvinfo : EIATTR_MIN_STACK_SIZE
	.align		4
.L_3:
        /*0018*/ 	.byte	0x04, 0x12
        /*001a*/ 	.short	(.L_5 - .L_4)
	.align		4
.L_4:
        /*001c*/ 	.word	index@(_Z4initPi)
        /*0020*/ 	.word	0x00000000
.L_5:


//--------------------- .nv.compat                --------------------------
	.section	.nv.compat,"",@"SHT_CUDA_COMPAT_INFO"
	.align	4
        /*0000*/ 	.byte	0x02, 0x09, 0x00, 0x00, 0x02, 0x02, 0x01, 0x00, 0x02, 0x05, 0x05, 0x00, 0x03, 0x07, 0x01, 0x01
        /*0010*/ 	.byte	0x02, 0x03, 0x00, 0x00, 0x02, 0x06, 0x01, 0x00, 0x04, 0x0b, 0x08, 0x00, 0x09, 0x00, 0x00, 0x00
        /*0020*/ 	.byte	0x00, 0x00, 0x00, 0x00


//--------------------- .nv.info._Z4initPi        --------------------------
	.section	.nv.info._Z4initPi,"",@"SHT_CUDA_INFO"
	.sectionflags	@""
	.align	4


	//----- nvinfo : EIATTR_CUDA_API_VERSION
	.align		4
        /*0000*/ 	.byte	0x04, 0x37
        /*0002*/ 	.short	(.L_7 - .L_6)
.L_6:
        /*0004*/ 	.word	0x00000082


	//----- nvinfo : EIATTR_KPARAM_INFO
	.align		4
.L_7:
        /*0008*/ 	.byte	0x04, 0x17
        /*000a*/ 	.short	(.L_9 - .L_8)
.L_8:
        /*000c*/ 	.word	0x00000000
        /*0010*/ 	.short	0x0000
        /*0012*/ 	.short	0x0000
        /*0014*/ 	.byte	0x00, 0xf5, 0x21, 0x00


	//----- nvinfo : EIATTR_SPARSE_MMA_MASK
	.align		4
.L_9:
        /*0018*/ 	.byte	0x03, 0x50
        /*001a*/ 	.short	0x0000


	//----- nvinfo : EIATTR_MAXREG_COUNT
	.align		4
        /*001c*/ 	.byte	0x03, 0x1b
        /*001e*/ 	.short	0x00ff


	//----- nvinfo : EIATTR_MERCURY_ISA_VERSION
	.align		4
        /*0020*/ 	.byte	0x03, 0x5f
        /*0022*/ 	.short	0x0101


	//----- nvinfo : EIATTR_VRC_CTA_INIT_COUNT
	.align		4
        /*0024*/ 	.byte	0x02, 0x4a
	.zero		1
	.zero		1


	//----- nvinfo : EIATTR_EXIT_INSTR_OFFSETS
	.align		4
        /*0028*/ 	.byte	0x04, 0x1c
        /*002a*/ 	.short	(.L_11 - .L_10)


	//   ....[0]....
.L_10:
        /*002c*/ 	.word	0x00000070


	//----- nvinfo : EIATTR_CBANK_PARAM_SIZE
	.align		4
.L_11:
        /*0030*/ 	.byte	0x03, 0x19
        /*0032*/ 	.short	0x0008


	//----- nvinfo : EIATTR_PARAM_CBANK
	.align		4
        /*0034*/ 	.byte	0x04, 0x0a
        /*0036*/ 	.short	(.L_13 - .L_12)
	.align		4
.L_12:
        /*0038*/ 	.word	index@(.nv.constant0._Z4initPi)
        /*003c*/ 	.short	0x0380
        /*003e*/ 	.short	0x0008


	//----- nvinfo : EIATTR_SW_WAR
	.align		4
.L_13:
        /*0040*/ 	.byte	0x04, 0x36
        /*0042*/ 	.short	(.L_15 - .L_14)
.L_14:
        /*0044*/ 	.word	0x00000008
.L_15:


//--------------------- .nv.callgraph             --------------------------
	.section	.nv.callgraph,"",@"SHT_CUDA_CALLGRAPH"
	.align	4
	.sectionentsize	8
	.align		4
        /*0000*/ 	.word	0x00000000
	.align		4
        /*0004*/ 	.word	0xffffffff
	.align		4
        /*0008*/ 	.word	0x00000000
	.align		4
        /*000c*/ 	.word	0xfffffffe
	.align		4
        /*0010*/ 	.word	0x00000000
	.align		4
        /*0014*/ 	.word	0xfffffffd
	.align		4
        /*0018*/ 	.word	0x00000000
	.align		4
        /*001c*/ 	.word	0xfffffffc


//--------------------- .text._Z4initPi           --------------------------
	.section	.text._Z4initPi,"ax",@progbits
	.align	128
        .global         _Z4initPi
        .type           _Z4initPi,@function
        .size           _Z4initPi,(.L_x_1 - _Z4initPi)
        .other          _Z4initPi,@"STO_CUDA_ENTRY STV_DEFAULT"
_Z4initPi:
.text._Z4initPi:
[----:B------:R-:W-:Y:S01]  /*0000*/  LDC R1, c[0x0][0x37c] ;  /* 0x0000df00ff017b82 */ /* 0x000fe20000000800 */
[----:B------:R-:W0:Y:S07]  /*0010*/  S2R R5, SR_TID.X ;  /* 0x0000000000057919 */ /* 0x000e2e0000002100 */
[----:B------:R-:W0:Y:S01]  /*0020*/  LDC.64 R2, c[0x0][0x380] ;  /* 0x0000e000ff027b82 */ /* 0x000e220000000a00 */
[----:B------:R-:W1:Y:S01]  /*0030*/  LDCU.64 UR4, c[0x0][0x358] ;  /* 0x00006b00ff0477ac */ /* 0x000e620008000a00 */
[----:B------:R-:W-:-:S02]  /*0040*/  HFMA2 R7, -RZ, RZ, 0, 1.1920928955078125e-07 ;  /* 0x00000002ff077431 */ /* 0x000fc400000001ff */
[----:B0-----:R-:W-:-:S05]  /*0050*/  IMAD.WIDE.U32 R2, R5, 0x4, R2 ;  /* 0x0000000405027825 */ /* 0x001fca00078e0002 */
[----:B-1----:R-:W-:Y:S01]  /*0060*/  STG.E desc[UR4][R2.64], R7 ;  /* 0x0000000702007986 */ /* 0x002fe2000c101904 */
[----:B------:R-:W-:Y:S05]  /*0070*/  EXIT ;  /* 0x000000000000794d */ /* 0x000fea0003800000 */
.L_x_0:
[----:B------:R-:W-:-:S00]  /*0080*/  BRA `(.L_x_0) ;  /* 0xfffffffc00fc7947 */ /* 0x000fc0000383ffff */
[----:B------:R-:W-:-:S00]  /*0090*/  NOP ;  /* 0x0000000000007918 */ /* 0x000fc00000000000 */
        /* <DEDUP_REMOVED lines=14> */
.L_x_1:


//--------------------- .nv.shared.reserved.0     --------------------------
	.section	.nv.shared.reserved.0,"aw",@nobits
	.weak		__nv_reservedSMEM_offset_0_alias
	.size		__nv_reservedSMEM_offset_0_alias, 0, 64
	.other		__nv_reservedSMEM_offset_0_alias,@"STO_CUDA_RESERVED_SHARED STV_DEFAULT"
__nv_reservedSMEM_offset_0_alias:
	.zero		0
	.zero		64


//--------------------- .nv.constant0._Z4initPi   --------------------------
	.section	.nv.constant0._Z4initPi,"a",@progbits
	.sectionflags	@""
	.align	4
.nv.constant0._Z4initPi:
	.zero		904


//--------------------- SYMBOLS --------------------------

	.type		.nv.reservedSmem.offset0,@object
	.size		.nv.reservedSmem.offset0,0x4
